//
// Generated by NVIDIA NVVM Compiler
//
// Compiler Build ID: CL-36424714
// Cuda compilation tools, release 13.0, V13.0.88
// Based on NVVM 20.0.0
//

.version 9.0
.target sm_100
.address_size 64

	// .globl	_Z4blurPiS_

.visible .entry _Z4blurPiS_(
	.param .u64 .ptr .align 1 _Z4blurPiS__param_0,
	.param .u64 .ptr .align 1 _Z4blurPiS__param_1
)
{
	.reg .pred 	%p<5>;
	.reg .b32 	%r<38>;
	.reg .b64 	%rd<18>;

	ld.param.u64 	%rd2, [_Z4blurPiS__param_0];
	ld.param.u64 	%rd3, [_Z4blurPiS__param_1];
	cvta.to.global.u64 	%rd1, %rd3;
	mov.u32 	%r3, %ctaid.y;
	mov.u32 	%r4, %ntid.y;
	mov.u32 	%r5, %tid.y;
	mad.lo.s32 	%r1, %r3, %r4, %r5;
	mov.u32 	%r6, %ctaid.x;
	mov.u32 	%r7, %ntid.x;
	mov.u32 	%r8, %tid.x;
	mad.lo.s32 	%r2, %r6, %r7, %r8;
	setp.gt.u32 	%p1, %r1, 9999;
	setp.gt.s32 	%p2, %r2, 9999;
	or.pred  	%p3, %p1, %p2;
	@%p3 bra 	$L__BB0_4;
	add.s32 	%r9, %r1, -9999;
	add.s32 	%r10, %r2, -9999;
	min.u32 	%r11, %r9, %r10;
	setp.gt.u32 	%p4, %r11, -9999;
	@%p4 bra 	$L__BB0_3;
	mad.lo.s32 	%r36, %r1, 10000, %r2;
	mul.wide.s32 	%rd16, %r36, 4;
	add.s64 	%rd17, %rd1, %rd16;
	mov.b32 	%r37, 0;
	st.global.u32 	[%rd17], %r37;
	bra.uni 	$L__BB0_4;
$L__BB0_3:
	cvta.to.global.u64 	%rd4, %rd2;
	mad.lo.s32 	%r12, %r1, 10000, %r2;
	add.s32 	%r13, %r12, -10000;
	mul.wide.u32 	%rd5, %r13, 4;
	add.s64 	%rd6, %rd4, %rd5;
	ld.global.u32 	%r14, [%rd6];
	mul.wide.u32 	%rd7, %r12, 4;
	add.s64 	%rd8, %rd4, %rd7;
	ld.global.u32 	%r15, [%rd8+40000];
	add.s32 	%r16, %r12, -1;
	mul.wide.u32 	%rd9, %r16, 4;
	add.s64 	%rd10, %rd4, %rd9;
	ld.global.u32 	%r17, [%rd10];
	ld.global.u32 	%r18, [%rd8+4];
	add.s32 	%r19, %r12, -10001;
	mul.wide.u32 	%rd11, %r19, 4;
	add.s64 	%rd12, %rd4, %rd11;
	ld.global.u32 	%r20, [%rd12];
	add.s32 	%r21, %r12, -9999;
	mul.wide.u32 	%rd13, %r21, 4;
	add.s64 	%rd14, %rd4, %rd13;
	ld.global.u32 	%r22, [%rd14];
	ld.global.u32 	%r23, [%rd8+39996];
	ld.global.u32 	%r24, [%rd8+40004];
	add.s32 	%r25, %r15, %r14;
	add.s32 	%r26, %r25, %r17;
	add.s32 	%r27, %r26, %r18;
	add.s32 	%r28, %r27, %r20;
	add.s32 	%r29, %r28, %r22;
	add.s32 	%r30, %r29, %r23;
	add.s32 	%r31, %r30, %r24;
	shr.s32 	%r32, %r31, 31;
	shr.u32 	%r33, %r32, 29;
	add.s32 	%r34, %r31, %r33;
	shr.s32 	%r35, %r34, 3;
	add.s64 	%rd15, %rd1, %rd7;
	st.global.u32 	[%rd15], %r35;
$L__BB0_4:
	ret;

}


// ===== COMPILED SASS (sm_100) =====

	.target	sm_100

	.elftype	@"ET_EXEC"


//--------------------- .note.nv.tkinfo           --------------------------
	.section	.note.nv.tkinfo,"",@"SHT_NOTE"
	.sectionflags	@"SHF_NOTE_NV_TKINFO"
	.tkinfo
        /*0018*/ 	.word	0x00000002
        /*0030*/ 	.string	""
        /*0030*/ 	.string	"ptxas"
        /*0030*/ 	.string	"Cuda compilation tools, release 13.0, V13.0.88"
        /*0030*/ 	.string	"Build cuda_13.0.r13.0/compiler.36424714_0"
        /*0030*/ 	.string	"-arch sm_100 -m 64 "



//--------------------- .note.nv.cuinfo           --------------------------
	.section	.note.nv.cuinfo,"",@"SHT_NOTE"
	.sectionflags	@"SHF_NOTE_NV_CUINFO"
        /*0018*/ 	.short	0x0002
        /*001a*/ 	.short	0x0064
        /*001c*/ 	.short	0x0082
	.zero		2


//--------------------- .nv.info                  --------------------------
	.section	.nv.info,"",@"SHT_CUDA_INFO"
	.align	4


	//----- nvinfo : EIATTR_REGCOUNT
	.align		4
        /*0000*/ 	.byte	0x04, 0x2f
        /*0002*/ 	.short	(.L_1 - .L_0)
	.align		4
.L_0:
        /*0004*/ 	.word	index@(_Z4blurPiS_)
        /*0008*/ 	.word	0x00000016


	//----- nvinfo : EIATTR_FRAME_SIZE
	.align		4
.L_1:
        /*000c*/ 	.byte	0x04, 0x11
        /*000e*/ 	.short	(.L_3 - .L_2)
	.align		4
.L_2:
        /*0010*/ 	.word	index@(_Z4blurPiS_)
        /*0014*/ 	.word	0x00000000


	//----- nvinfo : EIATTR_MIN_STACK_SIZE
	.align		4
.L_3:
        /*0018*/ 	.byte	0x04, 0x12
        /*001a*/ 	.short	(.L_5 - .L_4)
	.align		4
.L_4:
        /*001c*/ 	.word	index@(_Z4blurPiS_)
        /*0020*/ 	.word	0x00000000
.L_5:


//--------------------- .nv.compat                --------------------------
	.section	.nv.compat,"",@"SHT_CUDA_COMPAT_INFO"
	.align	4
        /*0000*/ 	.byte	0x02, 0x09, 0x00, 0x00, 0x02, 0x02, 0x01, 0x00, 0x02, 0x05, 0x05, 0x00, 0x03, 0x07, 0x01, 0x01
        /*0010*/ 	.byte	0x02, 0x03, 0x00, 0x00, 0x02, 0x06, 0x01, 0x00, 0x04, 0x0b, 0x08, 0x00, 0x09, 0x00, 0x00, 0x00
        /*0020*/ 	.byte	0x00, 0x00, 0x00, 0x00


//--------------------- .nv.info._Z4blurPiS_      --------------------------
	.section	.nv.info._Z4blurPiS_,"",@"SHT_CUDA_INFO"
	.sectionflags	@""
	.align	4


	//----- nvinfo : EIATTR_CUDA_API_VERSION
	.align		4
        /*0000*/ 	.byte	0x04, 0x37
        /*0002*/ 	.short	(.L_7 - .L_6)
.L_6:
        /*0004*/ 	.word	0x00000082


	//----- nvinfo : EIATTR_KPARAM_INFO
	.align		4
.L_7:
        /*0008*/ 	.byte	0x04, 0x17
        /*000a*/ 	.short	(.L_9 - .L_8)
.L_8:
        /*000c*/ 	.word	0x00000000
        /*0010*/ 	.short	0x0001
        /*0012*/ 	.short	0x0008
        /*0014*/ 	.byte	0x00, 0xf5, 0x21, 0x00


	//----- nvinfo : EIATTR_KPARAM_INFO
	.align		4
.L_9:
        /*0018*/ 	.byte	0x04, 0x17
        /*001a*/ 	.short	(.L_11 - .L_10)
.L_10:
        /*001c*/ 	.word	0x00000000
        /*0020*/ 	.short	0x0000
        /*0022*/ 	.short	0x0000
        /*0024*/ 	.byte	0x00, 0xf5, 0x21, 0x00


	//----- nvinfo : EIATTR_SPARSE_MMA_MASK
	.align		4
.L_11:
        /*0028*/ 	.byte	0x03, 0x50
        /*002a*/ 	.short	0x0000


	//----- nvinfo : EIATTR_MAXREG_COUNT
	.align		4
        /*002c*/ 	.byte	0x03, 0x1b
        /*002e*/ 	.short	0x00ff


	//----- nvinfo : EIATTR_MERCURY_ISA_VERSION
	.align		4
        /*0030*/ 	.byte	0x03, 0x5f
        /*0032*/ 	.short	0x0101


	//----- nvinfo : EIATTR_VRC_CTA_INIT_COUNT
	.align		4
        /*0034*/ 	.byte	0x02, 0x4a
	.zero		1
	.zero		1


	//----- nvinfo : EIATTR_EXIT_INSTR_OFFSETS
	.align		4
        /*0038*/ 	.byte	0x04, 0x1c
        /*003a*/ 	.short	(.L_13 - .L_12)


	//   ....[0]....
.L_12:
        /*003c*/ 	.word	0x000000b0


	//   ....[1]....
        /*0040*/ 	.word	0x00000140


	//   ....[2]....
        /*0044*/ 	.word	0x00000320


	//----- nvinfo : EIATTR_CBANK_PARAM_SIZE
	.align		4
.L_13:
        /*0048*/ 	.byte	0x03, 0x19
        /*004a*/ 	.short	0x0010


	//----- nvinfo : EIATTR_PARAM_CBANK
	.align		4
        /*004c*/ 	.byte	0x04, 0x0a
        /*004e*/ 	.short	(.L_15 - .L_14)
	.align		4
.L_14:
        /*0050*/ 	.word	index@(.nv.constant0._Z4blurPiS_)
        /*0054*/ 	.short	0x0380
        /*0056*/ 	.short	0x0010


	//----- nvinfo : EIATTR_SW_WAR
	.align		4
.L_15:
        /*0058*/ 	.byte	0x04, 0x36
        /*005a*/ 	.short	(.L_17 - .L_16)
.L_16:
        /*005c*/ 	.word	0x00000008
.L_17:


//--------------------- .nv.callgraph             --------------------------
	.section	.nv.callgraph,"",@"SHT_CUDA_CALLGRAPH"
	.align	4
	.sectionentsize	8
	.align		4
        /*0000*/ 	.word	0x00000000
	.align		4
        /*0004*/ 	.word	0xffffffff
	.align		4
        /*0008*/ 	.word	0x00000000
	.align		4
        /*000c*/ 	.word	0xfffffffe
	.align		4
        /*0010*/ 	.word	0x00000000
	.align		4
        /*0014*/ 	.word	0xfffffffd
	.align		4
        /*0018*/ 	.word	0x00000000
	.align		4
        /*001c*/ 	.word	0xfffffffc


//--------------------- .text._Z4blurPiS_         --------------------------
	.section	.text._Z4blurPiS_,"ax",@progbits
	.align	128
        .global         _Z4blurPiS_
        .type           _Z4blurPiS_,@function
        .size           _Z4blurPiS_,(.L_x_1 - _Z4blurPiS_)
        .other          _Z4blurPiS_,@"STO_CUDA_ENTRY STV_DEFAULT"
_Z4blurPiS_:
.text._Z4blurPiS_:
[----:B------:R-:W-:Y:S01]  /*0000*/  LDC R1, c[0x0][0x37c] ;  /* 0x0000df00ff017b82 */ /* 0x000fe20000000800 */
[----:B------:R-:W0:Y:S07]  /*0010*/  S2R R3, SR_TID.X ;  /* 0x0000000000037919 */ /* 0x000e2e0000002100 */
[----:B------:R-:W1:Y:S01]  /*0020*/  LDC R7, c[0x0][0x364] ;  /* 0x0000d900ff077b82 */ /* 0x000e620000000800 */
[----:B------:R-:W1:Y:S07]  /*0030*/  S2R R2, SR_TID.Y ;  /* 0x0000000000027919 */ /* 0x000e6e0000002200 */
[----:B------:R-:W0:Y:S08]  /*0040*/  S2UR UR5, SR_CTAID.X ;  /* 0x00000000000579c3 */ /* 0x000e300000002500 */
[----:B------:R-:W0:Y:S08]  /*0050*/  LDC R0, c[0x0][0x360] ;  /* 0x0000d800ff007b82 */ /* 0x000e300000000800 */
[----:B------:R-:W1:Y:S01]  /*0060*/  S2UR UR4, SR_CTAID.Y ;  /* 0x00000000000479c3 */ /* 0x000e620000002600 */
[----:B0-----:R-:W-:-:S05]  /*0070*/  IMAD R0, R0, UR5, R3 ;  /* 0x0000000500007c24 */ /* 0x001fca000f8e0203 */
[----:B------:R-:W-:Y:S01]  /*0080*/  ISETP.GT.AND P0, PT, R0, 0x270f, PT ;  /* 0x0000270f0000780c */ /* 0x000fe20003f04270 */
[----:B-1----:R-:W-:-:S05]  /*0090*/  IMAD R7, R7, UR4, R2 ;  /* 0x0000000407077c24 */ /* 0x002fca000f8e0202 */
[----:B------:R-:W-:-:S13]  /*00a0*/  ISETP.GT.U32.OR P0, PT, R7, 0x270f, P0 ;  /* 0x0000270f0700780c */ /* 0x000fda0000704470 */
[----:B------:R-:W-:Y:S05]  /*00b0*/  @P0 EXIT ;  /* 0x000000000000094d */ /* 0x000fea0003800000 */
[----:B------:R-:W-:Y:S01]  /*00c0*/  IADD3 R2, PT, PT, R0, -0x270f, RZ ;  /* 0xffffd8f100027810 */ /* 0x000fe20007ffe0ff */
[----:B------:R-:W0:Y:S03]  /*00d0*/  LDCU.64 UR4, c[0x0][0x358] ;  /* 0x00006b00ff0477ac */ /* 0x000e260008000a00 */
[----:B------:R-:W-:-:S04]  /*00e0*/  VIADDMNMX.U32 R2, R7, 0xffffd8f1, R2, PT ;  /* 0xffffd8f107027846 */ /* 0x000fc80003800002 */
[----:B------:R-:W-:-:S13]  /*00f0*/  ISETP.GT.U32.AND P0, PT, R2, -0x270f, PT ;  /* 0xffffd8f10200780c */ /* 0x000fda0003f04070 */
[----:B------:R-:W1:Y:S01]  /*0100*/  @!P0 LDC.64 R2, c[0x0][0x388] ;  /* 0x0000e200ff028b82 */ /* 0x000e620000000a00 */
[----:B------:R-:W-:-:S04]  /*0110*/  @!P0 IMAD R5, R7, 0x2710, R0 ;  /* 0x0000271007058824 */ /* 0x000fc800078e0200 */
[----:B-1----:R-:W-:-:S05]  /*0120*/  @!P0 IMAD.WIDE R2, R5, 0x4, R2 ;  /* 0x0000000405028825 */ /* 0x002fca00078e0202 */
[----:B0-----:R0:W-:Y:S01]  /*0130*/  @!P0 STG.E desc[UR4][R2.64], RZ ;  /* 0x000000ff02008986 */ /* 0x0011e2000c101904 */
[----:B------:R-:W-:Y:S05]  /*0140*/  @!P0 EXIT ;  /* 0x000000000000894d */ /* 0x000fea0003800000 */
[----:B0-----:R-:W0:Y:S01]  /*0150*/  LDC.64 R2, c[0x0][0x380] ;  /* 0x0000e000ff027b82 */ /* 0x001e220000000a00 */
[----:B------:R-:W-:-:S04]  /*0160*/  IMAD R7, R7, 0x2710, R0 ;  /* 0x0000271007077824 */ /* 0x000fc800078e0200 */
[C---:B------:R-:W-:Y:S01]  /*0170*/  VIADD R13, R7.reuse, 0xffffd8ef ;  /* 0xffffd8ef070d7836 */ /* 0x040fe20000000000 */
[C---:B------:R-:W-:Y:S02]  /*0180*/  IADD3 R9, PT, PT, R7.reuse, -0x2710, RZ ;  /* 0xffffd8f007097810 */ /* 0x040fe40007ffe0ff */
[C---:B------:R-:W-:Y:S02]  /*0190*/  IADD3 R11, PT, PT, R7.reuse, -0x1, RZ ;  /* 0xffffffff070b7810 */ /* 0x040fe40007ffe0ff */
[----:B------:R-:W-:Y:S01]  /*01a0*/  IADD3 R15, PT, PT, R7, -0x270f, RZ ;  /* 0xffffd8f1070f7810 */ /* 0x000fe20007ffe0ff */
[----:B0-----:R-:W-:-:S04]  /*01b0*/  IMAD.WIDE.U32 R8, R9, 0x4, R2 ;  /* 0x0000000409087825 */ /* 0x001fc800078e0002 */
[--C-:B------:R-:W-:Y:S02]  /*01c0*/  IMAD.WIDE.U32 R10, R11, 0x4, R2.reuse ;  /* 0x000000040b0a7825 */ /* 0x100fe400078e0002 */
[----:B------:R-:W2:Y:S02]  /*01d0*/  LDG.E R8, desc[UR4][R8.64] ;  /* 0x0000000408087981 */ /* 0x000ea4000c1e1900 */
[--C-:B------:R-:W-:Y:S02]  /*01e0*/  IMAD.WIDE.U32 R4, R7, 0x4, R2.reuse ;  /* 0x0000000407047825 */ /* 0x100fe400078e0002 */
[----:B------:R-:W2:Y:S02]  /*01f0*/  LDG.E R10, desc[UR4][R10.64] ;  /* 0x000000040a0a7981 */ /* 0x000ea4000c1e1900 */
[--C-:B------:R-:W-:Y:S02]  /*0200*/  IMAD.WIDE.U32 R12, R13, 0x4, R2.reuse ;  /* 0x000000040d0c7825 */ /* 0x100fe400078e0002 */
[----:B------:R-:W2:Y:S02]  /*0210*/  LDG.E R17, desc[UR4][R4.64+0x9c40] ;  /* 0x009c400404117981 */ /* 0x000ea4000c1e1900 */
[----:B------:R-:W-:-:S02]  /*0220*/  IMAD.WIDE.U32 R14, R15, 0x4, R2 ;  /* 0x000000040f0e7825 */ /* 0x000fc400078e0002 */
[----:B------:R-:W3:Y:S01]  /*0230*/  LDG.E R13, desc[UR4][R12.64] ;  /* 0x000000040c0d7981 */ /* 0x000ee2000c1e1900 */
[----:B------:R-:W0:Y:S03]  /*0240*/  LDC.64 R2, c[0x0][0x388] ;  /* 0x0000e200ff027b82 */ /* 0x000e260000000a00 */
[----:B------:R-:W3:Y:S04]  /*0250*/  LDG.E R0, desc[UR4][R4.64+0x4] ;  /* 0x0000040404007981 */ /* 0x000ee8000c1e1900 */
[----:B------:R-:W4:Y:S04]  /*0260*/  LDG.E R14, desc[UR4][R14.64] ;  /* 0x000000040e0e7981 */ /* 0x000f28000c1e1900 */
[----:B------:R-:W4:Y:S04]  /*0270*/  LDG.E R19, desc[UR4][R4.64+0x9c3c] ;  /* 0x009c3c0404137981 */ /* 0x000f28000c1e1900 */
[----:B------:R-:W5:Y:S01]  /*0280*/  LDG.E R6, desc[UR4][R4.64+0x9c44] ;  /* 0x009c440404067981 */ /* 0x000f62000c1e1900 */
[----:B0-----:R-:W-:Y:S01]  /*0290*/  IMAD.WIDE.U32 R2, R7, 0x4, R2 ;  /* 0x0000000407027825 */ /* 0x001fe200078e0002 */
[----:B--2---:R-:W-:-:S04]  /*02a0*/  IADD3 R8, PT, PT, R10, R17, R8 ;  /* 0x000000110a087210 */ /* 0x004fc80007ffe008 */
[----:B---3--:R-:W-:-:S04]  /*02b0*/  IADD3 R0, PT, PT, R13, R8, R0 ;  /* 0x000000080d007210 */ /* 0x008fc80007ffe000 */
[----:B----4-:R-:W-:-:S05]  /*02c0*/  IADD3 R19, PT, PT, R19, R0, R14 ;  /* 0x0000000013137210 */ /* 0x010fca0007ffe00e */
[----:B-----5:R-:W-:-:S05]  /*02d0*/  IMAD.IADD R6, R6, 0x1, R19 ;  /* 0x0000000106067824 */ /* 0x020fca00078e0213 */
[----:B------:R-:W-:-:S04]  /*02e0*/  SHF.R.S32.HI R9, RZ, 0x1f, R6 ;  /* 0x0000001fff097819 */ /* 0x000fc80000011406 */
[----:B------:R-:W-:-:S04]  /*02f0*/  LEA.HI R9, R9, R6, RZ, 0x3 ;  /* 0x0000000609097211 */ /* 0x000fc800078f18ff */
[----:B------:R-:W-:-:S05]  /*0300*/  SHF.R.S32.HI R9, RZ, 0x3, R9 ;  /* 0x00000003ff097819 */ /* 0x000fca0000011409 */
[----:B------:R-:W-:Y:S01]  /*0310*/  STG.E desc[UR4][R2.64], R9 ;  /* 0x0000000902007986 */ /* 0x000fe2000c101904 */
[----:B------:R-:W-:Y:S05]  /*0320*/  EXIT ;  /* 0x000000000000794d */ /* 0x000fea0003800000 */
.L_x_0:
[----:B------:R-:W-:-:S00]  /*0330*/  BRA `(.L_x_0) ;  /* 0xfffffffc00fc7947 */ /* 0x000fc0000383ffff */
[----:B------:R-:W-:-:S00]  /*0340*/  NOP ;  /* 0x0000000000007918 */ /* 0x000fc00000000000 */
        /* <DEDUP_REMOVED lines=11> */
.L_x_1:


//--------------------- .nv.shared.reserved.0     --------------------------
	.section	.nv.shared.reserved.0,"aw",@nobits
	.weak		__nv_reservedSMEM_offset_0_alias
	.size		__nv_reservedSMEM_offset_0_alias, 0, 64
	.other		__nv_reservedSMEM_offset_0_alias,@"STO_CUDA_RESERVED_SHARED STV_DEFAULT"
__nv_reservedSMEM_offset_0_alias:
	.zero		0
	.zero		64


//--------------------- .nv.constant0._Z4blurPiS_ --------------------------
	.section	.nv.constant0._Z4blurPiS_,"a",@progbits
	.sectionflags	@""
	.align	4
.nv.constant0._Z4blurPiS_:
	.zero		912


//--------------------- SYMBOLS --------------------------

	.type		.nv.reservedSmem.offset0,@object
	.size		.nv.reservedSmem.offset0,0x4
